//
// Generated by NVIDIA NVVM Compiler
//
// Compiler Build ID: CL-36424714
// Cuda compilation tools, release 13.0, V13.0.88
// Based on NVVM 20.0.0
//

.version 9.0
.target sm_100
.address_size 64

	// .globl	_Z15matrixMulKernelPfS_S_iiiff
// _ZZ15matrixMulKernelPfS_S_iiiffE2As has been demoted
// _ZZ15matrixMulKernelPfS_S_iiiffE2Bs has been demoted

.visible .entry _Z15matrixMulKernelPfS_S_iiiff(
	.param .u64 .ptr .align 1 _Z15matrixMulKernelPfS_S_iiiff_param_0,
	.param .u64 .ptr .align 1 _Z15matrixMulKernelPfS_S_iiiff_param_1,
	.param .u64 .ptr .align 1 _Z15matrixMulKernelPfS_S_iiiff_param_2,
	.param .u32 _Z15matrixMulKernelPfS_S_iiiff_param_3,
	.param .u32 _Z15matrixMulKernelPfS_S_iiiff_param_4,
	.param .u32 _Z15matrixMulKernelPfS_S_iiiff_param_5,
	.param .f32 _Z15matrixMulKernelPfS_S_iiiff_param_6,
	.param .f32 _Z15matrixMulKernelPfS_S_iiiff_param_7
)
{
	.reg .pred 	%p<3>;
	.reg .b32 	%r<36>;
	.reg .b32 	%f<62>;
	.reg .b64 	%rd<27>;
	// demoted variable
	.shared .align 4 .b8 _ZZ15matrixMulKernelPfS_S_iiiffE2As[1024];
	// demoted variable
	.shared .align 4 .b8 _ZZ15matrixMulKernelPfS_S_iiiffE2Bs[1024];
	ld.param.u64 	%rd9, [_Z15matrixMulKernelPfS_S_iiiff_param_0];
	ld.param.u64 	%rd10, [_Z15matrixMulKernelPfS_S_iiiff_param_1];
	ld.param.u64 	%rd8, [_Z15matrixMulKernelPfS_S_iiiff_param_2];
	ld.param.u32 	%r17, [_Z15matrixMulKernelPfS_S_iiiff_param_4];
	ld.param.u32 	%r18, [_Z15matrixMulKernelPfS_S_iiiff_param_5];
	ld.param.f32 	%f4, [_Z15matrixMulKernelPfS_S_iiiff_param_6];
	ld.param.f32 	%f5, [_Z15matrixMulKernelPfS_S_iiiff_param_7];
	cvta.to.global.u64 	%rd11, %rd10;
	cvta.to.global.u64 	%rd12, %rd9;
	mov.u32 	%r1, %tid.y;
	mov.u32 	%r2, %tid.x;
	mov.u32 	%r19, %ctaid.y;
	mov.u32 	%r20, %ctaid.x;
	shl.b32 	%r21, %r19, 4;
	mul.lo.s32 	%r22, %r17, %r21;
	mul.wide.s32 	%rd13, %r22, 4;
	add.s64 	%rd26, %rd12, %rd13;
	shl.b32 	%r23, %r20, 4;
	mul.wide.u32 	%rd14, %r23, 4;
	add.s64 	%rd25, %rd11, %rd14;
	mad.lo.s32 	%r3, %r18, %r21, %r23;
	setp.lt.s32 	%p1, %r17, 1;
	mov.f32 	%f61, 0f00000000;
	@%p1 bra 	$L__BB0_3;
	shl.b32 	%r25, %r1, 4;
	add.s32 	%r26, %r25, %r2;
	shl.b32 	%r27, %r26, 2;
	mov.u32 	%r28, _ZZ15matrixMulKernelPfS_S_iiiffE2As;
	add.s32 	%r4, %r28, %r27;
	mov.u32 	%r29, _ZZ15matrixMulKernelPfS_S_iiiffE2Bs;
	add.s32 	%r5, %r29, %r27;
	shl.b32 	%r6, %r18, 4;
	shl.b32 	%r30, %r1, 6;
	add.s32 	%r7, %r28, %r30;
	shl.b32 	%r31, %r2, 2;
	add.s32 	%r8, %r29, %r31;
	mul.wide.s32 	%rd3, %r6, 4;
	mad.lo.s32 	%r34, %r1, %r18, %r2;
	mad.lo.s32 	%r33, %r17, %r1, %r2;
	mov.f32 	%f61, 0f00000000;
	mov.b32 	%r35, 0;
$L__BB0_2:
	mul.wide.s32 	%rd15, %r34, 4;
	add.s64 	%rd16, %rd25, %rd15;
	mul.wide.s32 	%rd17, %r33, 4;
	add.s64 	%rd18, %rd26, %rd17;
	ld.global.f32 	%f8, [%rd18];
	st.shared.f32 	[%r4], %f8;
	ld.global.f32 	%f9, [%rd16];
	st.shared.f32 	[%r5], %f9;
	bar.sync 	0;
	ld.shared.f32 	%f10, [%r7];
	ld.shared.f32 	%f11, [%r8];
	fma.rn.f32 	%f12, %f10, %f11, %f61;
	ld.shared.f32 	%f13, [%r7+4];
	ld.shared.f32 	%f14, [%r8+64];
	fma.rn.f32 	%f15, %f13, %f14, %f12;
	ld.shared.f32 	%f16, [%r7+8];
	ld.shared.f32 	%f17, [%r8+128];
	fma.rn.f32 	%f18, %f16, %f17, %f15;
	ld.shared.f32 	%f19, [%r7+12];
	ld.shared.f32 	%f20, [%r8+192];
	fma.rn.f32 	%f21, %f19, %f20, %f18;
	ld.shared.f32 	%f22, [%r7+16];
	ld.shared.f32 	%f23, [%r8+256];
	fma.rn.f32 	%f24, %f22, %f23, %f21;
	ld.shared.f32 	%f25, [%r7+20];
	ld.shared.f32 	%f26, [%r8+320];
	fma.rn.f32 	%f27, %f25, %f26, %f24;
	ld.shared.f32 	%f28, [%r7+24];
	ld.shared.f32 	%f29, [%r8+384];
	fma.rn.f32 	%f30, %f28, %f29, %f27;
	ld.shared.f32 	%f31, [%r7+28];
	ld.shared.f32 	%f32, [%r8+448];
	fma.rn.f32 	%f33, %f31, %f32, %f30;
	ld.shared.f32 	%f34, [%r7+32];
	ld.shared.f32 	%f35, [%r8+512];
	fma.rn.f32 	%f36, %f34, %f35, %f33;
	ld.shared.f32 	%f37, [%r7+36];
	ld.shared.f32 	%f38, [%r8+576];
	fma.rn.f32 	%f39, %f37, %f38, %f36;
	ld.shared.f32 	%f40, [%r7+40];
	ld.shared.f32 	%f41, [%r8+640];
	fma.rn.f32 	%f42, %f40, %f41, %f39;
	ld.shared.f32 	%f43, [%r7+44];
	ld.shared.f32 	%f44, [%r8+704];
	fma.rn.f32 	%f45, %f43, %f44, %f42;
	ld.shared.f32 	%f46, [%r7+48];
	ld.shared.f32 	%f47, [%r8+768];
	fma.rn.f32 	%f48, %f46, %f47, %f45;
	ld.shared.f32 	%f49, [%r7+52];
	ld.shared.f32 	%f50, [%r8+832];
	fma.rn.f32 	%f51, %f49, %f50, %f48;
	ld.shared.f32 	%f52, [%r7+56];
	ld.shared.f32 	%f53, [%r8+896];
	fma.rn.f32 	%f54, %f52, %f53, %f51;
	ld.shared.f32 	%f55, [%r7+60];
	ld.shared.f32 	%f56, [%r8+960];
	fma.rn.f32 	%f61, %f55, %f56, %f54;
	bar.sync 	0;
	add.s64 	%rd26, %rd26, 64;
	add.s32 	%r35, %r35, 16;
	add.s64 	%rd25, %rd25, %rd3;
	add.s32 	%r34, %r34, %r6;
	add.s32 	%r33, %r33, 16;
	setp.lt.s32 	%p2, %r35, %r17;
	@%p2 bra 	$L__BB0_2;
$L__BB0_3:
	cvt.s64.s32 	%rd19, %r3;
	cvta.to.global.u64 	%rd20, %rd8;
	mad.lo.s32 	%r32, %r18, %r1, %r2;
	cvt.s64.s32 	%rd21, %r32;
	add.s64 	%rd22, %rd19, %rd21;
	shl.b64 	%rd23, %rd22, 2;
	add.s64 	%rd24, %rd20, %rd23;
	ld.global.f32 	%f57, [%rd24];
	mul.f32 	%f58, %f5, %f57;
	fma.rn.f32 	%f59, %f4, %f61, %f58;
	st.global.f32 	[%rd24], %f59;
	ret;

}


// ===== COMPILED SASS (sm_100) =====

	.target	sm_100

	.elftype	@"ET_EXEC"


//--------------------- .note.nv.tkinfo           --------------------------
	.section	.note.nv.tkinfo,"",@"SHT_NOTE"
	.sectionflags	@"SHF_NOTE_NV_TKINFO"
	.tkinfo
        /*0018*/ 	.word	0x00000002
        /*0030*/ 	.string	""
        /*0030*/ 	.string	"ptxas"
        /*0030*/ 	.string	"Cuda compilation tools, release 13.0, V13.0.88"
        /*0030*/ 	.string	"Build cuda_13.0.r13.0/compiler.36424714_0"
        /*0030*/ 	.string	"-arch sm_100 -m 64 "



//--------------------- .note.nv.cuinfo           --------------------------
	.section	.note.nv.cuinfo,"",@"SHT_NOTE"
	.sectionflags	@"SHF_NOTE_NV_CUINFO"
        /*0018*/ 	.short	0x0002
        /*001a*/ 	.short	0x0064
        /*001c*/ 	.short	0x0082
	.zero		2


//--------------------- .nv.info                  --------------------------
	.section	.nv.info,"",@"SHT_CUDA_INFO"
	.align	4


	//----- nvinfo : EIATTR_REGCOUNT
	.align		4
        /*0000*/ 	.byte	0x04, 0x2f
        /*0002*/ 	.short	(.L_1 - .L_0)
	.align		4
.L_0:
        /*0004*/ 	.word	index@(_Z15matrixMulKernelPfS_S_iiiff)
        /*0008*/ 	.word	0x00000020


	//----- nvinfo : EIATTR_FRAME_SIZE
	.align		4
.L_1:
        /*000c*/ 	.byte	0x04, 0x11
        /*000e*/ 	.short	(.L_3 - .L_2)
	.align		4
.L_2:
        /*0010*/ 	.word	index@(_Z15matrixMulKernelPfS_S_iiiff)
        /*0014*/ 	.word	0x00000000


	//----- nvinfo : EIATTR_MIN_STACK_SIZE
	.align		4
.L_3:
        /*0018*/ 	.byte	0x04, 0x12
        /*001a*/ 	.short	(.L_5 - .L_4)
	.align		4
.L_4:
        /*001c*/ 	.word	index@(_Z15matrixMulKernelPfS_S_iiiff)
        /*0020*/ 	.word	0x00000000
.L_5:


//--------------------- .nv.compat                --------------------------
	.section	.nv.compat,"",@"SHT_CUDA_COMPAT_INFO"
	.align	4
        /*0000*/ 	.byte	0x02, 0x09, 0x00, 0x00, 0x02, 0x02, 0x01, 0x00, 0x02, 0x05, 0x05, 0x00, 0x03, 0x07, 0x01, 0x01
        /*0010*/ 	.byte	0x02, 0x03, 0x00, 0x00, 0x02, 0x06, 0x01, 0x00, 0x04, 0x0b, 0x08, 0x00, 0x09, 0x00, 0x00, 0x00
        /*0020*/ 	.byte	0x00, 0x00, 0x00, 0x00


//--------------------- .nv.info._Z15matrixMulKernelPfS_S_iiiff --------------------------
	.section	.nv.info._Z15matrixMulKernelPfS_S_iiiff,"",@"SHT_CUDA_INFO"
	.sectionflags	@""
	.align	4


	//----- nvinfo : EIATTR_CUDA_API_VERSION
	.align		4
        /*0000*/ 	.byte	0x04, 0x37
        /*0002*/ 	.short	(.L_7 - .L_6)
.L_6:
        /*0004*/ 	.word	0x00000082


	//----- nvinfo : EIATTR_KPARAM_INFO
	.align		4
.L_7:
        /*0008*/ 	.byte	0x04, 0x17
        /*000a*/ 	.short	(.L_9 - .L_8)
.L_8:
        /*000c*/ 	.word	0x00000000
        /*0010*/ 	.short	0x0007
        /*0012*/ 	.short	0x0028
        /*0014*/ 	.byte	0x00, 0xf0, 0x11, 0x00


	//----- nvinfo : EIATTR_KPARAM_INFO
	.align		4
.L_9:
        /*0018*/ 	.byte	0x04, 0x17
        /*001a*/ 	.short	(.L_11 - .L_10)
.L_10:
        /*001c*/ 	.word	0x00000000
        /*0020*/ 	.short	0x0006
        /*0022*/ 	.short	0x0024
        /*0024*/ 	.byte	0x00, 0xf0, 0x11, 0x00


	//----- nvinfo : EIATTR_KPARAM_INFO
	.align		4
.L_11:
        /*0028*/ 	.byte	0x04, 0x17
        /*002a*/ 	.short	(.L_13 - .L_12)
.L_12:
        /*002c*/ 	.word	0x00000000
        /*0030*/ 	.short	0x0005
        /*0032*/ 	.short	0x0020
        /*0034*/ 	.byte	0x00, 0xf0, 0x11, 0x00


	//----- nvinfo : EIATTR_KPARAM_INFO
	.align		4
.L_13:
        /*0038*/ 	.byte	0x04, 0x17
        /*003a*/ 	.short	(.L_15 - .L_14)
.L_14:
        /*003c*/ 	.word	0x00000000
        /*0040*/ 	.short	0x0004
        /*0042*/ 	.short	0x001c
        /*0044*/ 	.byte	0x00, 0xf0, 0x11, 0x00


	//----- nvinfo : EIATTR_KPARAM_INFO
	.align		4
.L_15:
        /*0048*/ 	.byte	0x04, 0x17
        /*004a*/ 	.short	(.L_17 - .L_16)
.L_16:
        /*004c*/ 	.word	0x00000000
        /*0050*/ 	.short	0x0003
        /*0052*/ 	.short	0x0018
        /*0054*/ 	.byte	0x00, 0xf0, 0x11, 0x00


	//----- nvinfo : EIATTR_KPARAM_INFO
	.align		4
.L_17:
        /*0058*/ 	.byte	0x04, 0x17
        /*005a*/ 	.short	(.L_19 - .L_18)
.L_18:
        /*005c*/ 	.word	0x00000000
        /*0060*/ 	.short	0x0002
        /*0062*/ 	.short	0x0010
        /*0064*/ 	.byte	0x00, 0xf5, 0x21, 0x00


	//----- nvinfo : EIATTR_KPARAM_INFO
	.align		4
.L_19:
        /*0068*/ 	.byte	0x04, 0x17
        /*006a*/ 	.short	(.L_21 - .L_20)
.L_20:
        /*006c*/ 	.word	0x00000000
        /*0070*/ 	.short	0x0001
        /*0072*/ 	.short	0x0008
        /*0074*/ 	.byte	0x00, 0xf5, 0x21, 0x00


	//----- nvinfo : EIATTR_KPARAM_INFO
	.align		4
.L_21:
        /*0078*/ 	.byte	0x04, 0x17
        /*007a*/ 	.short	(.L_23 - .L_22)
.L_22:
        /*007c*/ 	.word	0x00000000
        /*0080*/ 	.short	0x0000
        /*0082*/ 	.short	0x0000
        /*0084*/ 	.byte	0x00, 0xf5, 0x21, 0x00


	//----- nvinfo : EIATTR_SPARSE_MMA_MASK
	.align		4
.L_23:
        /*0088*/ 	.byte	0x03, 0x50
        /*008a*/ 	.short	0x0000


	//----- nvinfo : EIATTR_MAXREG_COUNT
	.align		4
        /*008c*/ 	.byte	0x03, 0x1b
        /*008e*/ 	.short	0x00ff


	//----- nvinfo : EIATTR_NUM_BARRIERS
	.align		4
        /*0090*/ 	.byte	0x02, 0x4c
        /*0092*/ 	.byte	0x01
	.zero		1


	//----- nvinfo : EIATTR_MERCURY_ISA_VERSION
	.align		4
        /*0094*/ 	.byte	0x03, 0x5f
        /*0096*/ 	.short	0x0101


	//----- nvinfo : EIATTR_VRC_CTA_INIT_COUNT
	.align		4
        /*0098*/ 	.byte	0x02, 0x4a
	.zero		1
	.zero		1


	//----- nvinfo : EIATTR_EXIT_INSTR_OFFSETS
	.align		4
        /*009c*/ 	.byte	0x04, 0x1c
        /*009e*/ 	.short	(.L_25 - .L_24)


	//   ....[0]....
.L_24:
        /*00a0*/ 	.word	0x00001960


	//----- nvinfo : EIATTR_CBANK_PARAM_SIZE
	.align		4
.L_25:
        /*00a4*/ 	.byte	0x03, 0x19
        /*00a6*/ 	.short	0x002c


	//----- nvinfo : EIATTR_PARAM_CBANK
	.align		4
        /*00a8*/ 	.byte	0x04, 0x0a
        /*00aa*/ 	.short	(.L_27 - .L_26)
	.align		4
.L_26:
        /*00ac*/ 	.word	index@(.nv.constant0._Z15matrixMulKernelPfS_S_iiiff)
        /*00b0*/ 	.short	0x0380
        /*00b2*/ 	.short	0x002c


	//----- nvinfo : EIATTR_SW_WAR
	.align		4
.L_27:
        /*00b4*/ 	.byte	0x04, 0x36
        /*00b6*/ 	.short	(.L_29 - .L_28)
.L_28:
        /*00b8*/ 	.word	0x00000008
.L_29:


//--------------------- .nv.callgraph             --------------------------
	.section	.nv.callgraph,"",@"SHT_CUDA_CALLGRAPH"
	.align	4
	.sectionentsize	8
	.align		4
        /*0000*/ 	.word	0x00000000
	.align		4
        /*0004*/ 	.word	0xffffffff
	.align		4
        /*0008*/ 	.word	0x00000000
	.align		4
        /*000c*/ 	.word	0xfffffffe
	.align		4
        /*0010*/ 	.word	0x00000000
	.align		4
        /*0014*/ 	.word	0xfffffffd
	.align		4
        /*0018*/ 	.word	0x00000000
	.align		4
        /*001c*/ 	.word	0xfffffffc


//--------------------- .text._Z15matrixMulKernelPfS_S_iiiff --------------------------
	.section	.text._Z15matrixMulKernelPfS_S_iiiff,"ax",@progbits
	.align	128
        .global         _Z15matrixMulKernelPfS_S_iiiff
        .type           _Z15matrixMulKernelPfS_S_iiiff,@function
        .size           _Z15matrixMulKernelPfS_S_iiiff,(.L_x_5 - _Z15matrixMulKernelPfS_S_iiiff)
        .other          _Z15matrixMulKernelPfS_S_iiiff,@"STO_CUDA_ENTRY STV_DEFAULT"
_Z15matrixMulKernelPfS_S_iiiff:
.text._Z15matrixMulKernelPfS_S_iiiff:
[----:B------:R-:W-:Y:S01]  /*0000*/  LDC R1, c[0x0][0x37c] ;  /* 0x0000df00ff017b82 */ /* 0x000fe20000000800 */
[----:B------:R-:W0:Y:S07]  /*0010*/  S2R R17, SR_CTAID.X ;  /* 0x0000000000117919 */ /* 0x000e2e0000002500 */
[----:B------:R-:W1:Y:S01]  /*0020*/  LDC R12, c[0x0][0x39c] ;  /* 0x0000e700ff0c7b82 */ /* 0x000e620000000800 */
[----:B------:R-:W2:Y:S01]  /*0030*/  LDCU.64 UR8, c[0x0][0x358] ;  /* 0x00006b00ff0877ac */ /* 0x000ea20008000a00 */
[----:B------:R-:W-:Y:S01]  /*0040*/  HFMA2 R23, -RZ, RZ, 0, 0 ;  /* 0x00000000ff177431 */ /* 0x000fe200000001ff */
[----:B------:R-:W3:Y:S01]  /*0050*/  S2R R0, SR_TID.Y ;  /* 0x0000000000007919 */ /* 0x000ee20000002200 */
[----:B------:R-:W4:Y:S04]  /*0060*/  S2R R3, SR_TID.X ;  /* 0x0000000000037919 */ /* 0x000f280000002100 */
[----:B------:R-:W5:Y:S08]  /*0070*/  S2UR UR4, SR_CTAID.Y ;  /* 0x00000000000479c3 */ /* 0x000f700000002600 */
[----:B------:R-:W2:Y:S08]  /*0080*/  LDC.64 R26, c[0x0][0x388] ;  /* 0x0000e200ff1a7b82 */ /* 0x000eb00000000a00 */
[----:B------:R-:W3:Y:S01]  /*0090*/  LDC R2, c[0x0][0x3a0] ;  /* 0x0000e800ff027b82 */ /* 0x000ee20000000800 */
[----:B-1----:R-:W-:-:S02]  /*00a0*/  ISETP.GE.AND P0, PT, R12, 0x1, PT ;  /* 0x000000010c00780c */ /* 0x002fc40003f06270 */
[----:B0-----:R-:W-:-:S05]  /*00b0*/  SHF.L.U32 R17, R17, 0x4, RZ ;  /* 0x0000000411117819 */ /* 0x001fca00000006ff */
[----:B------:R-:W0:Y:S01]  /*00c0*/  LDC.64 R14, c[0x0][0x380] ;  /* 0x0000e000ff0e7b82 */ /* 0x000e220000000a00 */
[----:B-----5:R-:W-:-:S06]  /*00d0*/  USHF.L.U32 UR4, UR4, 0x4, URZ ;  /* 0x0000000404047899 */ /* 0x020fcc00080006ff */
[----:B------:R-:W-:Y:S02]  /*00e0*/  IMAD R5, R12, UR4, RZ ;  /* 0x000000040c057c24 */ /* 0x000fe4000f8e02ff */
[----:B--2---:R-:W-:-:S04]  /*00f0*/  IMAD.WIDE.U32 R26, R17, 0x4, R26 ;  /* 0x00000004111a7825 */ /* 0x004fc800078e001a */
[----:B---3--:R-:W-:Y:S02]  /*0100*/  IMAD R17, R2, UR4, R17 ;  /* 0x0000000402117c24 */ /* 0x008fe4000f8e0211 */
[----:B0-----:R-:W-:Y:S01]  /*0110*/  IMAD.WIDE R14, R5, 0x4, R14 ;  /* 0x00000004050e7825 */ /* 0x001fe200078e020e */
[----:B----4-:R-:W-:Y:S06]  /*0120*/  @!P0 BRA `(.L_x_0) ;  /* 0x0000001400d88947 */ /* 0x010fec0003800000 */
[----:B------:R-:W0:Y:S01]  /*0130*/  S2UR UR7, SR_CgaCtaId ;  /* 0x00000000000779c3 */ /* 0x000e220000008800 */
[----:B------:R-:W-:Y:S01]  /*0140*/  UMOV UR5, 0x400 ;  /* 0x0000040000057882 */ /* 0x000fe20000000000 */
[----:B------:R-:W-:Y:S01]  /*0150*/  ISETP.GT.AND P1, PT, R12, 0x30, PT ;  /* 0x000000300c00780c */ /* 0x000fe20003f24270 */
[----:B------:R-:W-:Y:S01]  /*0160*/  UIADD3 UR6, UPT, UPT, UR5, 0x400, URZ ;  /* 0x0000040005067890 */ /* 0x000fe2000fffe0ff */
[C---:B------:R-:W-:Y:S01]  /*0170*/  LEA R20, R0.reuse, R3, 0x4 ;  /* 0x0000000300147211 */ /* 0x040fe200078e20ff */
[----:B------:R-:W-:Y:S01]  /*0180*/  UMOV UR4, URZ ;  /* 0x000000ff00047c82 */ /* 0x000fe20008000000 */
[----:B------:R-:W-:Y:S01]  /*0190*/  MOV R13, R15 ;  /* 0x0000000f000d7202 */ /* 0x000fe20000000f00 */
[C-C-:B------:R-:W-:Y:S01]  /*01a0*/  IMAD R24, R0.reuse, R2, R3.reuse ;  /* 0x0000000200187224 */ /* 0x140fe200078e0203 */
[----:B------:R-:W-:Y:S01]  /*01b0*/  PLOP3.LUT P0, PT, PT, PT, PT, 0x80, 0x8 ;  /* 0x000000000008781c */ /* 0x000fe20003f0f070 */
[----:B------:R-:W-:Y:S01]  /*01c0*/  IMAD R15, R0, R12, R3 ;  /* 0x0000000c000f7224 */ /* 0x000fe200078e0203 */
[----:B------:R-:W-:-:S02]  /*01d0*/  SHF.L.U32 R19, R2, 0x4, RZ ;  /* 0x0000000402137819 */ /* 0x000fc400000006ff */
[----:B------:R-:W-:Y:S01]  /*01e0*/  MOV R23, RZ ;  /* 0x000000ff00177202 */ /* 0x000fe20000000f00 */
[----:B0-----:R-:W-:Y:S02]  /*01f0*/  ULEA UR5, UR7, UR5, 0x18 ;  /* 0x0000000507057291 */ /* 0x001fe4000f8ec0ff */
[----:B------:R-:W-:-:S04]  /*0200*/  ULEA UR6, UR7, UR6, 0x18 ;  /* 0x0000000607067291 */ /* 0x000fc8000f8ec0ff */
[----:B------:R-:W-:Y:S02]  /*0210*/  LEA R21, R20, UR5, 0x2 ;  /* 0x0000000514157c11 */ /* 0x000fe4000f8e10ff */
[----:B------:R-:W-:Y:S02]  /*0220*/  LEA R18, R0, UR5, 0x6 ;  /* 0x0000000500127c11 */ /* 0x000fe4000f8e30ff */
[----:B------:R-:W-:Y:S02]  /*0230*/  LEA R20, R20, UR6, 0x2 ;  /* 0x0000000614147c11 */ /* 0x000fe4000f8e10ff */
[----:B------:R-:W-:Y:S01]  /*0240*/  LEA R16, R3, UR6, 0x2 ;  /* 0x0000000603107c11 */ /* 0x000fe2000f8e10ff */
[----:B------:R-:W-:Y:S06]  /*0250*/  @!P1 BRA `(.L_x_1) ;  /* 0x0000000c002c9947 */ /* 0x000fec0003800000 */
[----:B------:R-:W-:Y:S02]  /*0260*/  PLOP3.LUT P0, PT, PT, PT, PT, 0x8, 0x80 ;  /* 0x000000000080781c */ /* 0x000fe40003f0e170 */
[----:B------:R-:W-:-:S11]  /*0270*/  IADD3 R22, PT, PT, R12, -0x30, RZ ;  /* 0xffffffd00c167810 */ /* 0x000fd60007ffe0ff */
.L_x_2:
[----:B------:R-:W-:Y:S01]  /*0280*/  MOV R4, R14 ;  /* 0x0000000e00047202 */ /* 0x000fe20000000f00 */
[----:B------:R-:W-:Y:S01]  /*0290*/  IMAD.WIDE R6, R24, 0x4, R26 ;  /* 0x0000000418067825 */ /* 0x000fe200078e021a */
[----:B------:R-:W-:-:S03]  /*02a0*/  MOV R5, R13 ;  /* 0x0000000d00057202 */ /* 0x000fc60000000f00 */
[----:B------:R-:W-:Y:S02]  /*02b0*/  IMAD.WIDE R4, R15, 0x4, R4 ;  /* 0x000000040f047825 */ /* 0x000fe400078e0204 */
[----:B------:R-:W2:Y:S04]  /*02c0*/  LDG.E R7, desc[UR8][R6.64] ;  /* 0x0000000806077981 */ /* 0x000ea8000c1e1900 */
[----:B------:R-:W3:Y:S01]  /*02d0*/  LDG.E R4, desc[UR8][R4.64] ;  /* 0x0000000804047981 */ /* 0x000ee2000c1e1900 */
[C---:B------:R-:W-:Y:S01]  /*02e0*/  IMAD.WIDE R26, R19.reuse, 0x4, R26 ;  /* 0x00000004131a7825 */ /* 0x040fe200078e021a */
[----:B------:R-:W-:Y:S02]  /*02f0*/  IADD3 R24, PT, PT, R19, R24, RZ ;  /* 0x0000001813187210 */ /* 0x000fe40007ffe0ff */
[----:B---3--:R-:W-:Y:S04]  /*0300*/  STS [R21], R4 ;  /* 0x0000000415007388 */ /* 0x008fe80000000800 */
[----:B--2---:R-:W-:Y:S01]  /*0310*/  STS [R20], R7 ;  /* 0x0000000714007388 */ /* 0x004fe20000000800 */
[----:B------:R-:W-:Y:S06]  /*0320*/  BAR.SYNC.DEFER_BLOCKING 0x0 ;  /* 0x0000000000007b1d */ /* 0x000fec0000010000 */
[----:B------:R-:W-:Y:S04]  /*0330*/  LDS R25, [R16] ;  /* 0x0000000010197984 */ /* 0x000fe80000000800 */
[----:B------:R-:W0:Y:S04]  /*0340*/  LDS.128 R8, [R18] ;  /* 0x0000000012087984 */ /* 0x000e280000000c00 */
[----:B------:R-:W1:Y:S04]  /*0350*/  LDS R29, [R16+0x40] ;  /* 0x00004000101d7984 */ /* 0x000e680000000800 */
[----:B------:R-:W2:Y:S04]  /*0360*/  LDS R6, [R16+0x80] ;  /* 0x0000800010067984 */ /* 0x000ea80000000800 */
[----:B------:R-:W3:Y:S01]  /*0370*/  LDS R28, [R16+0xc0] ;  /* 0x0000c000101c7984 */ /* 0x000ee20000000800 */
[----:B0-----:R-:W-:-:S03]  /*0380*/  FFMA R8, R8, R25, R23 ;  /* 0x0000001908087223 */ /* 0x001fc60000000017 */
[----:B------:R-:W-:Y:S01]  /*0390*/  LDS R23, [R16+0x140] ;  /* 0x0001400010177984 */ /* 0x000fe20000000800 */
[----:B-1----:R-:W-:-:S03]  /*03a0*/  FFMA R29, R29, R9, R8 ;  /* 0x000000091d1d7223 */ /* 0x002fc60000000008 */
[----:B------:R-:W-:Y:S01]  /*03b0*/  LDS R9, [R16+0x100] ;  /* 0x0001000010097984 */ /* 0x000fe20000000800 */
[----:B--2---:R-:W-:-:S03]  /*03c0*/  FFMA R29, R6, R10, R29 ;  /* 0x0000000a061d7223 */ /* 0x004fc6000000001d */
[----:B------:R-:W0:Y:S04]  /*03d0*/  LDS.128 R4, [R18+0x10] ;  /* 0x0000100012047984 */ /* 0x000e280000000c00 */
[----:B------:R-:W1:Y:S01]  /*03e0*/  LDS R8, [R16+0x180] ;  /* 0x0001800010087984 */ /* 0x000e620000000800 */
[----:B---3--:R-:W-:-:S03]  /*03f0*/  FFMA R11, R28, R11, R29 ;  /* 0x0000000b1c0b7223 */ /* 0x008fc6000000001d */
[----:B------:R-:W2:Y:S04]  /*0400*/  LDS R28, [R16+0x1c0] ;  /* 0x0001c000101c7984 */ /* 0x000ea80000000800 */
[----:B------:R-:W-:Y:S01]  /*0410*/  LDS R25, [R16+0x2c0] ;  /* 0x0002c00010197984 */ /* 0x000fe20000000800 */
[----:B0-----:R-:W-:-:S04]  /*0420*/  FFMA R4, R4, R9, R11 ;  /* 0x0000000904047223 */ /* 0x001fc8000000000b */
[----:B------:R-:W-:Y:S02]  /*0430*/  FFMA R23, R23, R5, R4 ;  /* 0x0000000517177223 */ /* 0x000fe40000000004 */
[----:B------:R-:W-:Y:S02]  /*0440*/  LDS R5, [R16+0x200] ;  /* 0x0002000010057984 */ /* 0x000fe40000000800 */
[----:B-1----:R-:W-:Y:S02]  /*0450*/  FFMA R23, R8, R6, R23 ;  /* 0x0000000608177223 */ /* 0x002fe40000000017 */
[----:B------:R-:W0:Y:S02]  /*0460*/  LDS.128 R8, [R18+0x20] ;  /* 0x0000200012087984 */ /* 0x000e240000000c00 */
[----:B--2---:R-:W-:Y:S02]  /*0470*/  FFMA R7, R28, R7, R23 ;  /* 0x000000071c077223 */ /* 0x004fe40000000017 */
[----:B------:R-:W1:Y:S04]  /*0480*/  LDS R23, [R16+0x240] ;  /* 0x0002400010177984 */ /* 0x000e680000000800 */
[----:B------:R-:W2:Y:S01]  /*0490*/  LDS R4, [R16+0x280] ;  /* 0x0002800010047984 */ /* 0x000ea20000000800 */
[----:B0-----:R-:W-:-:S04]  /*04a0*/  FFMA R8, R8, R5, R7 ;  /* 0x0000000508087223 */ /* 0x001fc80000000007 */
[----:B-1----:R-:W-:Y:S02]  /*04b0*/  FFMA R23, R23, R9, R8 ;  /* 0x0000000917177223 */ /* 0x002fe40000000008 */
[----:B------:R-:W-:Y:S02]  /*04c0*/  LDS R9, [R16+0x300] ;  /* 0x0003000010097984 */ /* 0x000fe40000000800 */
[----:B--2---:R-:W-:Y:S02]  /*04d0*/  FFMA R8, R4, R10, R23 ;  /* 0x0000000a04087223 */ /* 0x004fe40000000017 */
[----:B------:R-:W0:Y:S04]  /*04e0*/  LDS.128 R4, [R18+0x30] ;  /* 0x0000300012047984 */ /* 0x000e280000000c00 */
[----:B------:R-:W1:Y:S01]  /*04f0*/  LDS R10, [R16+0x340] ;  /* 0x00034000100a7984 */ /* 0x000e620000000800 */
[----:B------:R-:W-:Y:S01]  /*0500*/  FFMA R11, R25, R11, R8 ;  /* 0x0000000b190b7223 */ /* 0x000fe20000000008 */
[----:B------:R-:W-:-:S02]  /*0510*/  IADD3 R8, P1, PT, R14, 0x40, RZ ;  /* 0x000000400e087810 */ /* 0x000fc40007f3e0ff */
[----:B------:R-:W-:Y:S01]  /*0520*/  IADD3 R29, PT, PT, R15, 0x10, RZ ;  /* 0x000000100f1d7810 */ /* 0x000fe20007ffe0ff */
[----:B------:R-:W-:Y:S01]  /*0530*/  LDS R23, [R16+0x3c0] ;  /* 0x0003c00010177984 */ /* 0x000fe20000000800 */
[----:B0-----:R-:W-:Y:S01]  /*0540*/  FFMA R11, R4, R9, R11 ;  /* 0x00000009040b7223 */ /* 0x001fe2000000000b */
[----:B------:R-:W-:-:S03]  /*0550*/  IADD3.X R9, PT, PT, RZ, R13, RZ, P1, !PT ;  /* 0x0000000dff097210 */ /* 0x000fc60000ffe4ff */
[----:B------:R-:W-:Y:S02]  /*0560*/  IMAD.WIDE R28, R29, 0x4, R8 ;  /* 0x000000041d1c7825 */ /* 0x000fe400078e0208 */
[----:B------:R-:W0:Y:S01]  /*0570*/  LDS R8, [R16+0x380] ;  /* 0x0003800010087984 */ /* 0x000e220000000800 */
[----:B------:R-:W-:Y:S01]  /*0580*/  BAR.SYNC.DEFER_BLOCKING 0x0 ;  /* 0x0000000000007b1d */ /* 0x000fe20000010000 */
[----:B-1----:R-:W-:Y:S01]  /*0590*/  FFMA R11, R10, R5, R11 ;  /* 0x000000050a0b7223 */ /* 0x002fe2000000000b */
[----:B------:R-:W-:-:S04]  /*05a0*/  IMAD.WIDE R4, R24, 0x4, R26 ;  /* 0x0000000418047825 */ /* 0x000fc800078e021a */
[----:B------:R-:W2:Y:S04]  /*05b0*/  LDG.E R29, desc[UR8][R28.64] ;  /* 0x000000081c1d7981 */ /* 0x000ea8000c1e1900 */
[----:B------:R-:W3:Y:S01]  /*05c0*/  LDG.E R5, desc[UR8][R4.64] ;  /* 0x0000000804057981 */ /* 0x000ee2000c1e1900 */
[----:B0-----:R-:W-:-:S04]  /*05d0*/  FFMA R6, R8, R6, R11 ;  /* 0x0000000608067223 */ /* 0x001fc8000000000b */
[----:B------:R-:W-:Y:S01]  /*05e0*/  FFMA R7, R23, R7, R6 ;  /* 0x0000000717077223 */ /* 0x000fe20000000006 */
[C---:B------:R-:W-:Y:S01]  /*05f0*/  IMAD.WIDE R26, R19.reuse, 0x4, R26 ;  /* 0x00000004131a7825 */ /* 0x040fe200078e021a */
[----:B------:R-:W-:Y:S01]  /*0600*/  IADD3 R24, PT, PT, R19, R24, RZ ;  /* 0x0000001813187210 */ /* 0x000fe20007ffe0ff */
[----:B--2---:R-:W-:Y:S04]  /*0610*/  STS [R21], R29 ;  /* 0x0000001d15007388 */ /* 0x004fe80000000800 */
[----:B---3--:R-:W-:Y:S01]  /*0620*/  STS [R20], R5 ;  /* 0x0000000514007388 */ /* 0x008fe20000000800 */
        /* <DEDUP_REMOVED lines=11> */
[----:B------:R-:W0:Y:S01]  /*06e0*/  LDS.128 R4, [R18+0x10] ;  /* 0x0000100012047984 */ /* 0x000e220000000c00 */
[----:B---3--:R-:W-:-:S03]  /*06f0*/  FFMA R11, R28, R11, R23 ;  /* 0x0000000b1c0b7223 */ /* 0x008fc60000000017 */
[----:B------:R-:W1:Y:S04]  /*0700*/  LDS R23, [R16+0x140] ;  /* 0x0001400010177984 */ /* 0x000e680000000800 */
[----:B------:R-:W2:Y:S04]  /*0710*/  LDS R8, [R16+0x180] ;  /* 0x0001800010087984 */ /* 0x000ea80000000800 */
[----:B------:R-:W3:Y:S01]  /*0720*/  LDS R28, [R16+0x1c0] ;  /* 0x0001c000101c7984 */ /* 0x000ee20000000800 */
[----:B0-----:R-:W-:-:S04]  /*0730*/  FFMA R4, R4, R9, R11 ;  /* 0x0000000904047223 */ /* 0x001fc8000000000b */
[----:B-1----:R-:W-:Y:S02]  /*0740*/  FFMA R23, R23, R5, R4 ;  /* 0x0000000517177223 */ /* 0x002fe40000000004 */
[----:B------:R-:W-:Y:S02]  /*0750*/  LDS R5, [R16+0x200] ;  /* 0x0002000010057984 */ /* 0x000fe40000000800 */
[----:B--2---:R-:W-:Y:S02]  /*0760*/  FFMA R23, R8, R6, R23 ;  /* 0x0000000608177223 */ /* 0x004fe40000000017 */
[----:B------:R-:W0:Y:S02]  /*0770*/  LDS.128 R8, [R18+0x20] ;  /* 0x0000200012087984 */ /* 0x000e240000000c00 */
[----:B---3--:R-:W-:Y:S02]  /*0780*/  FFMA R7, R28, R7, R23 ;  /* 0x000000071c077223 */ /* 0x008fe40000000017 */
        /* <DEDUP_REMOVED lines=72> */
[----:B------:R-:W-:-:S06]  /*0c10*/  UIADD3 UR4, UPT, UPT, UR4, 0x40, URZ ;  /* 0x0000004004047890 */ /* 0x000fcc000fffe0ff */
[----:B------:R-:W-:Y:S02]  /*0c20*/  ISETP.LE.AND P1, PT, R22, UR4, PT ;  /* 0x0000000416007c0c */ /* 0x000fe4000bf23270 */
[----:B------:R-:W-:Y:S01]  /*0c30*/  IADD3 R14, P2, PT, R14, 0x100, RZ ;  /* 0x000001000e0e7810 */ /* 0x000fe20007f5e0ff */
[----:B------:R-:W-:Y:S01]  /*0c40*/  IMAD.WIDE R26, R19, 0x4, R26 ;  /* 0x00000004131a7825 */ /* 0x000fe200078e021a */
[----:B------:R-:W-:Y:S02]  /*0c50*/  IADD3 R15, PT, PT, R15, 0x40, RZ ;  /* 0x000000400f0f7810 */ /* 0x000fe40007ffe0ff */
[----:B------:R-:W-:Y:S02]  /*0c60*/  IADD3.X R13, PT, PT, RZ, R13, RZ, P2, !PT ;  /* 0x0000000dff0d7210 */ /* 0x000fe400017fe4ff */
        /* <DEDUP_REMOVED lines=37> */
[----:B-1----:R-:W-:-:S04]  /*0ec0*/  FFMA R5, R23, R5, R4 ;  /* 0x0000000517057223 */ /* 0x002fc80000000004 */
[----:B--2---:R-:W-:-:S04]  /*0ed0*/  FFMA R6, R8, R6, R5 ;  /* 0x0000000608067223 */ /* 0x004fc80000000005 */
[----:B------:R-:W-:Y:S01]  /*0ee0*/  FFMA R23, R25, R7, R6 ;  /* 0x0000000719177223 */ /* 0x000fe20000000006 */
[----:B------:R-:W-:Y:S06]  /*0ef0*/  BAR.SYNC.DEFER_BLOCKING 0x0 ;  /* 0x0000000000007b1d */ /* 0x000fec0000010000 */
[----:B------:R-:W-:Y:S05]  /*0f00*/  @!P1 BRA `(.L_x_2) ;  /* 0xfffffff000dc9947 */ /* 0x000fea000383ffff */
.L_x_1:
[----:B------:R-:W-:-:S04]  /*0f10*/  IADD3 R4, PT, PT, R12, -UR4, RZ ;  /* 0x800000040c047c10 */ /* 0x000fc8000fffe0ff */
[----:B------:R-:W-:-:S13]  /*0f20*/  ISETP.GT.AND P1, PT, R4, 0x10, PT ;  /* 0x000000100400780c */ /* 0x000fda0003f24270 */
[----:B------:R-:W-:Y:S05]  /*0f30*/  @!P1 BRA `(.L_x_3) ;  /* 0x0000000400989947 */ /* 0x000fea0003800000 */
        /* <DEDUP_REMOVED lines=15> */
[----:B------:R-:W3:Y:S04]  /*1030*/  LDS R29, [R16+0xc0] ;  /* 0x0000c000101d7984 */ /* 0x000ee80000000800 */
[----:B------:R-:W-:Y:S01]  /*1040*/  LDS.128 R4, [R18+0x10] ;  /* 0x0000100012047984 */ /* 0x000fe20000000c00 */
[----:B0-----:R-:W-:-:S03]  /*1050*/  FFMA R8, R8, R22, R23 ;  /* 0x0000001608087223 */ /* 0x001fc60000000017 */
[----:B------:R-:W-:Y:S01]  /*1060*/  LDS R23, [R16+0x180] ;  /* 0x0001800010177984 */ /* 0x000fe20000000800 */
[----:B-1----:R-:W-:-:S03]  /*1070*/  FFMA R25, R25, R9, R8 ;  /* 0x0000000919197223 */ /* 0x002fc60000000008 */
[----:B------:R-:W0:Y:S01]  /*1080*/  LDS R9, [R16+0x100] ;  /* 0x0001000010097984 */ /* 0x000e220000000800 */
[----:B--2---:R-:W-:-:S03]  /*1090*/  FFMA R10, R28, R10, R25 ;  /* 0x0000000a1c0a7223 */ /* 0x004fc60000000019 */
[----:B------:R-:W1:Y:S01]  /*10a0*/  LDS R25, [R16+0x140] ;  /* 0x0001400010197984 */ /* 0x000e620000000800 */
[----:B---3--:R-:W-:-:S03]  /*10b0*/  FFMA R11, R29, R11, R10 ;  /* 0x0000000b1d0b7223 */ /* 0x008fc6000000000a */
[----:B------:R-:W-:Y:S01]  /*10c0*/  LDS R28, [R16+0x2c0] ;  /* 0x0002c000101c7984 */ /* 0x000fe20000000800 */
[----:B0-----:R-:W-:-:S03]  /*10d0*/  FFMA R8, R4, R9, R11 ;  /* 0x0000000904087223 */ /* 0x001fc6000000000b */
[----:B------:R-:W0:Y:S01]  /*10e0*/  LDS R4, [R16+0x1c0] ;  /* 0x0001c00010047984 */ /* 0x000e220000000800 */
[----:B-1----:R-:W-:-:S03]  /*10f0*/  FFMA R8, R25, R5, R8 ;  /* 0x0000000519087223 */ /* 0x002fc60000000008 */
[----:B------:R-:W-:Y:S01]  /*1100*/  LDS R5, [R16+0x200] ;  /* 0x0002000010057984 */ /* 0x000fe20000000800 */
[----:B------:R-:W-:-:S03]  /*1110*/  FFMA R23, R23, R6, R8 ;  /* 0x0000000617177223 */ /* 0x000fc60000000008 */
[----:B------:R-:W1:Y:S04]  /*1120*/  LDS.128 R8, [R18+0x20] ;  /* 0x0000200012087984 */ /* 0x000e680000000c00 */
[----:B------:R-:W2:Y:S01]  /*1130*/  LDS R25, [R16+0x240] ;  /* 0x0002400010197984 */ /* 0x000ea20000000800 */
[----:B0-----:R-:W-:-:S03]  /*1140*/  FFMA R7, R4, R7, R23 ;  /* 0x0000000704077223 */ /* 0x001fc60000000017 */
[----:B------:R-:W0:Y:S01]  /*1150*/  LDS R23, [R16+0x280] ;  /* 0x0002800010177984 */ /* 0x000e220000000800 */
[----:B-1----:R-:W-:-:S03]  /*1160*/  FFMA R8, R8, R5, R7 ;  /* 0x0000000508087223 */ /* 0x002fc60000000007 */
[----:B------:R-:W-:Y:S01]  /*1170*/  LDS.128 R4, [R18+0x30] ;  /* 0x0000300012047984 */ /* 0x000fe20000000c00 */
[----:B--2---:R-:W-:-:S03]  /*1180*/  FFMA R8, R25, R9, R8 ;  /* 0x0000000919087223 */ /* 0x004fc60000000008 */
[----:B------:R-:W1:Y:S01]  /*1190*/  LDS R9, [R16+0x300] ;  /* 0x0003000010097984 */ /* 0x000e620000000800 */
[----:B------:R-:W-:Y:S02]  /*11a0*/  IADD3 R22, P0, PT, R14, 0x40, RZ ;  /* 0x000000400e167810 */ /* 0x000fe40007f1e0ff */
[----:B------:R-:W-:Y:S01]  /*11b0*/  IADD3 R25, PT, PT, R15, 0x10, RZ ;  /* 0x000000100f197810 */ /* 0x000fe20007ffe0ff */
[----:B0-----:R-:W-:-:S04]  /*11c0*/  FFMA R23, R23, R10, R8 ;  /* 0x0000000a17177223 */ /* 0x001fc80000000008 */
[----:B------:R-:W-:-:S04]  /*11d0*/  FFMA R11, R28, R11, R23 ;  /* 0x0000000b1c0b7223 */ /* 0x000fc80000000017 */
[----:B-1----:R-:W-:Y:S02]  /*11e0*/  FFMA R8, R4, R9, R11 ;  /* 0x0000000904087223 */ /* 0x002fe4000000000b */
[----:B------:R-:W0:Y:S04]  /*11f0*/  LDS R11, [R16+0x340] ;  /* 0x00034000100b7984 */ /* 0x000e280000000800 */
[----:B------:R-:W1:Y:S04]  /*1200*/  LDS R9, [R16+0x380] ;  /* 0x0003800010097984 */ /* 0x000e680000000800 */
[----:B------:R-:W2:Y:S01]  /*1210*/  LDS R4, [R16+0x3c0] ;  /* 0x0003c00010047984 */ /* 0x000ea20000000800 */
[----:B------:R-:W-:Y:S01]  /*1220*/  IADD3.X R23, PT, PT, RZ, R13, RZ, P0, !PT ;  /* 0x0000000dff177210 */ /* 0x000fe200007fe4ff */
[----:B------:R-:W-:Y:S01]  /*1230*/  IMAD.WIDE R28, R24, 0x4, R26 ;  /* 0x00000004181c7825 */ /* 0x000fe200078e021a */
[----:B------:R-:W-:Y:S03]  /*1240*/  BAR.SYNC.DEFER_BLOCKING 0x0 ;  /* 0x0000000000007b1d */ /* 0x000fe60000010000 */
[----:B------:R-:W-:-:S06]  /*1250*/  IMAD.WIDE R22, R25, 0x4, R22 ;  /* 0x0000000419167825 */ /* 0x000fcc00078e0216 */
[----:B------:R-:W3:Y:S04]  /*1260*/  LDG.E R22, desc[UR8][R22.64] ;  /* 0x0000000816167981 */ /* 0x000ee8000c1e1900 */
[----:B------:R-:W4:Y:S01]  /*1270*/  LDG.E R29, desc[UR8][R28.64] ;  /* 0x000000081c1d7981 */ /* 0x000f22000c1e1900 */
[----:B0-----:R-:W-:-:S04]  /*1280*/  FFMA R8, R11, R5, R8 ;  /* 0x000000050b087223 */ /* 0x001fc80000000008 */
[----:B-1----:R-:W-:-:S04]  /*1290*/  FFMA R25, R9, R6, R8 ;  /* 0x0000000609197223 */ /* 0x002fc80000000008 */
[----:B--2---:R-:W-:Y:S01]  /*12a0*/  FFMA R7, R4, R7, R25 ;  /* 0x0000000704077223 */ /* 0x004fe20000000019 */
[----:B------:R-:W-:Y:S01]  /*12b0*/  IADD3 R14, P1, PT, R14, 0x80, RZ ;  /* 0x000000800e0e7810 */ /* 0x000fe20007f3e0ff */
[C---:B------:R-:W-:Y:S01]  /*12c0*/  IMAD.WIDE R26, R19.reuse, 0x4, R26 ;  /* 0x00000004131a7825 */ /* 0x040fe200078e021a */
[----:B------:R-:W-:Y:S02]  /*12d0*/  PLOP3.LUT P0, PT, PT, PT, PT, 0x8, 0x80 ;  /* 0x000000000080781c */ /* 0x000fe40003f0e170 */
[----:B------:R-:W-:Y:S02]  /*12e0*/  IADD3 R24, PT, PT, R19, R24, RZ ;  /* 0x0000001813187210 */ /* 0x000fe40007ffe0ff */
[----:B------:R-:W-:Y:S02]  /*12f0*/  IADD3.X R13, PT, PT, RZ, R13, RZ, P1, !PT ;  /* 0x0000000dff0d7210 */ /* 0x000fe40000ffe4ff */
[----:B------:R-:W-:Y:S01]  /*1300*/  IADD3 R15, PT, PT, R15, 0x20, RZ ;  /* 0x000000200f0f7810 */ /* 0x000fe20007ffe0ff */
[----:B------:R-:W-:Y:S01]  /*1310*/  UIADD3 UR4, UPT, UPT, UR4, 0x20, URZ ;  /* 0x0000002004047890 */ /* 0x000fe2000fffe0ff */
[----:B---3--:R-:W-:Y:S04]  /*1320*/  STS [R21], R22 ;  /* 0x0000001615007388 */ /* 0x008fe80000000800 */
[----:B----4-:R-:W-:Y:S01]  /*1330*/  STS [R20], R29 ;  /* 0x0000001d14007388 */ /* 0x010fe20000000800 */
[----:B------:R-:W-:Y:S06]  /*1340*/  BAR.SYNC.DEFER_BLOCKING 0x0 ;  /* 0x0000000000007b1d */ /* 0x000fec0000010000 */
[----:B------:R-:W-:Y:S04]  /*1350*/  LDS R5, [R16] ;  /* 0x0000000010057984 */ /* 0x000fe80000000800 */
[----:B------:R-:W0:Y:S04]  /*1360*/  LDS.128 R8, [R18] ;  /* 0x0000000012087984 */ /* 0x000e280000000c00 */
[----:B------:R-:W1:Y:S04]  /*1370*/  LDS R6, [R16+0x40] ;  /* 0x0000400010067984 */ /* 0x000e680000000800 */
[----:B------:R-:W2:Y:S04]  /*1380*/  LDS R23, [R16+0x80] ;  /* 0x0000800010177984 */ /* 0x000ea80000000800 */
[----:B------:R-:W3:Y:S04]  /*1390*/  LDS R22, [R16+0xc0] ;  /* 0x0000c00010167984 */ /* 0x000ee80000000800 */
[----:B------:R-:W-:Y:S01]  /*13a0*/  LDS R29, [R16+0x140] ;  /* 0x00014000101d7984 */ /* 0x000fe20000000800 */
[----:B0-----:R-:W-:-:S04]  /*13b0*/  FFMA R8, R8, R5, R7 ;  /* 0x0000000508087223 */ /* 0x001fc80000000007 */
[----:B-1----:R-:W-:Y:S02]  /*13c0*/  FFMA R6, R6, R9, R8 ;  /* 0x0000000906067223 */ /* 0x002fe40000000008 */
[----:B------:R-:W-:Y:S02]  /*13d0*/  LDS R9, [R16+0x100] ;  /* 0x0001000010097984 */ /* 0x000fe40000000800 */
[----:B--2---:R-:W-:Y:S02]  /*13e0*/  FFMA R25, R23, R10, R6 ;  /* 0x0000000a17197223 */ /* 0x004fe40000000006 */
[----:B------:R-:W0:Y:S04]  /*13f0*/  LDS.128 R4, [R18+0x10] ;  /* 0x0000100012047984 */ /* 0x000e280000000c00 */
[----:B------:R-:W1:Y:S01]  /*1400*/  LDS R23, [R16+0x180] ;  /* 0x0001800010177984 */ /* 0x000e620000000800 */
[----:B---3--:R-:W-:-:S03]  /*1410*/  FFMA R11, R22, R11, R25 ;  /* 0x0000000b160b7223 */ /* 0x008fc60000000019 */
[----:B------:R-:W2:Y:S01]  /*1420*/  LDS R22, [R16+0x1c0] ;  /* 0x0001c00010167984 */ /* 0x000ea20000000800 */
[----:B0-----:R-:W-:-:S03]  /*1430*/  FFMA R4, R4, R9, R11 ;  /* 0x0000000904047223 */ /* 0x001fc6000000000b */
[----:B------:R-:W-:Y:S01]  /*1440*/  LDS.128 R8, [R18+0x20] ;  /* 0x0000200012087984 */ /* 0x000fe20000000c00 */
[----:B------:R-:W-:-:S03]  /*1450*/  FFMA R4, R29, R5, R4 ;  /* 0x000000051d047223 */ /* 0x000fc60000000004 */
[----:B------:R-:W0:Y:S04]  /*1460*/  LDS R5, [R16+0x200] ;  /* 0x0002000010057984 */ /* 0x000e280000000800 */
[----:B------:R-:W3:Y:S01]  /*1470*/  LDS R29, [R16+0x240] ;  /* 0x00024000101d7984 */ /* 0x000ee20000000800 */
[----:B-1----:R-:W-:-:S03]  /*1480*/  FFMA R25, R23, R6, R4 ;  /* 0x0000000617197223 */ /* 0x002fc60000000004 */
[----:B------:R-:W1:Y:S01]  /*1490*/  LDS R23, [R16+0x280] ;  /* 0x0002800010177984 */ /* 0x000e620000000800 */
[----:B--2---:R-:W-:-:S03]  /*14a0*/  FFMA R7, R22, R7, R25 ;  /* 0x0000000716077223 */ /* 0x004fc60000000019 */
[----:B------:R-:W2:Y:S01]  /*14b0*/  LDS R22, [R16+0x2c0] ;  /* 0x0002c00010167984 */ /* 0x000ea20000000800 */
[----:B0-----:R-:W-:-:S03]  /*14c0*/  FFMA R8, R8, R5, R7 ;  /* 0x0000000508087223 */ /* 0x001fc60000000007 */
[----:B------:R-:W-:Y:S01]  /*14d0*/  LDS.128 R4, [R18+0x30] ;  /* 0x0000300012047984 */ /* 0x000fe20000000c00 */
[----:B---3--:R-:W-:-:S03]  /*14e0*/  FFMA R8, R29, R9, R8 ;  /* 0x000000091d087223 */ /* 0x008fc60000000008 */
[----:B------:R-:W0:Y:S04]  /*14f0*/  LDS R9, [R16+0x300] ;  /* 0x0003000010097984 */ /* 0x000e280000000800 */
[----:B------:R-:W3:Y:S01]  /*1500*/  LDS R29, [R16+0x340] ;  /* 0x00034000101d7984 */ /* 0x000ee20000000800 */
[----:B-1----:R-:W-:-:S03]  /*1510*/  FFMA R25, R23, R10, R8 ;  /* 0x0000000a17197223 */ /* 0x002fc60000000008 */
[----:B------:R-:W1:Y:S04]  /*1520*/  LDS R23, [R16+0x380] ;  /* 0x0003800010177984 */ /* 0x000e680000000800 */
[----:B------:R-:W4:Y:S01]  /*1530*/  LDS R8, [R16+0x3c0] ;  /* 0x0003c00010087984 */ /* 0x000f220000000800 */
[----:B--2---:R-:W-:-:S04]  /*1540*/  FFMA R11, R22, R11, R25 ;  /* 0x0000000b160b7223 */ /* 0x004fc80000000019 */
[----:B0-----:R-:W-:-:S04]  /*1550*/  FFMA R4, R4, R9, R11 ;  /* 0x0000000904047223 */ /* 0x001fc8000000000b */
[----:B---3--:R-:W-:-:S04]  /*1560*/  FFMA R4, R29, R5, R4 ;  /* 0x000000051d047223 */ /* 0x008fc80000000004 */
[----:B-1----:R-:W-:-:S04]  /*1570*/  FFMA R23, R23, R6, R4 ;  /* 0x0000000617177223 */ /* 0x002fc80000000004 */
[----:B----4-:R-:W-:Y:S01]  /*1580*/  FFMA R23, R8, R7, R23 ;  /* 0x0000000708177223 */ /* 0x010fe20000000017 */
[----:B------:R-:W-:Y:S06]  /*1590*/  BAR.SYNC.DEFER_BLOCKING 0x0 ;  /* 0x0000000000007b1d */ /* 0x000fec0000010000 */
.L_x_3:
[----:B------:R-:W-:Y:S02]  /*15a0*/  ISETP.GT.OR P0, PT, R12, UR4, P0 ;  /* 0x000000040c007c0c */ /* 0x000fe40008704670 */
[----:B------:R-:W-:-:S11]  /*15b0*/  MOV R12, R14 ;  /* 0x0000000e000c7202 */ /* 0x000fd60000000f00 */
[----:B------:R-:W-:Y:S05]  /*15c0*/  @!P0 BRA `(.L_x_0) ;  /* 0x0000000000b08947 */ /* 0x000fea0003800000 */
[----:B------:R-:W-:-:S04]  /*15d0*/  IMAD.WIDE R4, R15, 0x4, R12 ;  /* 0x000000040f047825 */ /* 0x000fc800078e020c */
[----:B------:R-:W-:Y:S01]  /*15e0*/  IMAD.WIDE R8, R24, 0x4, R26 ;  /* 0x0000000418087825 */ /* 0x000fe200078e021a */
[----:B------:R-:W2:Y:S05]  /*15f0*/  LDG.E R10, desc[UR8][R4.64] ;  /* 0x00000008040a7981 */ /* 0x000eaa000c1e1900 */
[----:B------:R-:W3:Y:S04]  /*1600*/  LDG.E R9, desc[UR8][R8.64] ;  /* 0x0000000808097981 */ /* 0x000ee8000c1e1900 */
[----:B--2---:R-:W-:Y:S04]  /*1610*/  STS [R21], R10 ;  /* 0x0000000a15007388 */ /* 0x004fe80000000800 */
[----:B---3--:R-:W-:Y:S01]  /*1620*/  STS [R20], R9 ;  /* 0x0000000914007388 */ /* 0x008fe20000000800 */
[----:B------:R-:W-:Y:S06]  /*1630*/  BAR.SYNC.DEFER_BLOCKING 0x0 ;  /* 0x0000000000007b1d */ /* 0x000fec0000010000 */
[----:B------:R-:W-:Y:S04]  /*1640*/  LDS R11, [R16] ;  /* 0x00000000100b7984 */ /* 0x000fe80000000800 */
[----:B------:R-:W0:Y:S04]  /*1650*/  LDS.128 R12, [R18] ;  /* 0x00000000120c7984 */ /* 0x000e280000000c00 */
[----:B------:R-:W1:Y:S04]  /*1660*/  LDS R29, [R16+0x40] ;  /* 0x00004000101d7984 */ /* 0x000e680000000800 */
[----:B------:R-:W2:Y:S04]  /*1670*/  LDS R27, [R16+0x80] ;  /* 0x00008000101b7984 */ /* 0x000ea80000000800 */
[----:B------:R-:W3:Y:S04]  /*1680*/  LDS R26, [R16+0xc0] ;  /* 0x0000c000101a7984 */ /* 0x000ee80000000800 */
[----:B------:R-:W-:Y:S04]  /*1690*/  LDS R25, [R16+0x100] ;  /* 0x0001000010197984 */ /* 0x000fe80000000800 */
[----:B------:R-:W4:Y:S04]  /*16a0*/  LDS.128 R4, [R18+0x10] ;  /* 0x0000100012047984 */ /* 0x000f280000000c00 */
[----:B------:R-:W5:Y:S04]  /*16b0*/  LDS R22, [R16+0x140] ;  /* 0x0001400010167984 */ /* 0x000f680000000800 */
[----:B------:R-:W5:Y:S04]  /*16c0*/  LDS R19, [R16+0x180] ;  /* 0x0001800010137984 */ /* 0x000f680000000800 */
[----:B------:R-:W5:Y:S04]  /*16d0*/  LDS R20, [R16+0x1c0] ;  /* 0x0001c00010147984 */ /* 0x000f680000000800 */
[----:B------:R-:W-:Y:S01]  /*16e0*/  LDS R21, [R16+0x200] ;  /* 0x0002000010157984 */ /* 0x000fe20000000800 */
[----:B0-----:R-:W-:-:S03]  /*16f0*/  FFMA R12, R12, R11, R23 ;  /* 0x0000000b0c0c7223 */ /* 0x001fc60000000017 */
[----:B------:R-:W-:Y:S01]  /*1700*/  LDS R24, [R16+0x240] ;  /* 0x0002400010187984 */ /* 0x000fe20000000800 */
[----:B-1----:R-:W-:-:S03]  /*1710*/  FFMA R12, R29, R13, R12 ;  /* 0x0000000d1d0c7223 */ /* 0x002fc6000000000c */
[----:B------:R-:W0:Y:S01]  /*1720*/  LDS.128 R8, [R18+0x20] ;  /* 0x0000200012087984 */ /* 0x000e220000000c00 */
[----:B--2---:R-:W-:-:S03]  /*1730*/  FFMA R27, R27, R14, R12 ;  /* 0x0000000e1b1b7223 */ /* 0x004fc6000000000c */
[----:B------:R-:W1:Y:S01]  /*1740*/  LDS R23, [R16+0x280] ;  /* 0x0002800010177984 */ /* 0x000e620000000800 */
[----:B---3--:R-:W-:-:S03]  /*1750*/  FFMA R15, R26, R15, R27 ;  /* 0x0000000f1a0f7223 */ /* 0x008fc6000000001b */
[----:B------:R-:W2:Y:S01]  /*1760*/  LDS R26, [R16+0x2c0] ;  /* 0x0002c000101a7984 */ /* 0x000ea20000000800 */
[----:B----4-:R-:W-:-:S03]  /*1770*/  FFMA R27, R4, R25, R15 ;  /* 0x00000019041b7223 */ /* 0x010fc6000000000f */
[----:B------:R-:W-:Y:S01]  /*1780*/  LDS R25, [R16+0x300] ;  /* 0x0003000010197984 */ /* 0x000fe20000000800 */
[----:B-----5:R-:W-:-:S03]  /*1790*/  FFMA R28, R22, R5, R27 ;  /* 0x00000005161c7223 */ /* 0x020fc6000000001b */
[----:B------:R-:W3:Y:S01]  /*17a0*/  LDS.128 R12, [R18+0x30] ;  /* 0x00003000120c7984 */ /* 0x000ee20000000c00 */
[----:B------:R-:W-:-:S03]  /*17b0*/  FFMA R19, R19, R6, R28 ;  /* 0x0000000613137223 */ /* 0x000fc6000000001c */
[----:B------:R-:W4:Y:S01]  /*17c0*/  LDS R4, [R16+0x340] ;  /* 0x0003400010047984 */ /* 0x000f220000000800 */
[----:B------:R-:W-:-:S03]  /*17d0*/  FFMA R7, R20, R7, R19 ;  /* 0x0000000714077223 */ /* 0x000fc60000000013 */
[----:B------:R-:W5:Y:S04]  /*17e0*/  LDS R5, [R16+0x380] ;  /* 0x0003800010057984 */ /* 0x000f680000000800 */
[----:B------:R-:W5:Y:S01]  /*17f0*/  LDS R22, [R16+0x3c0] ;  /* 0x0003c00010167984 */ /* 0x000f620000000800 */
[----:B0-----:R-:W-:-:S04]  /*1800*/  FFMA R7, R8, R21, R7 ;  /* 0x0000001508077223 */ /* 0x001fc80000000007 */
[----:B------:R-:W-:-:S04]  /*1810*/  FFMA R24, R24, R9, R7 ;  /* 0x0000000918187223 */ /* 0x000fc80000000007 */
[----:B-1----:R-:W-:-:S04]  /*1820*/  FFMA R23, R23, R10, R24 ;  /* 0x0000000a17177223 */ /* 0x002fc80000000018 */
[----:B--2---:R-:W-:-:S04]  /*1830*/  FFMA R11, R26, R11, R23 ;  /* 0x0000000b1a0b7223 */ /* 0x004fc80000000017 */
[----:B---3--:R-:W-:-:S04]  /*1840*/  FFMA R11, R12, R25, R11 ;  /* 0x000000190c0b7223 */ /* 0x008fc8000000000b */
[----:B----4-:R-:W-:-:S04]  /*1850*/  FFMA R4, R4, R13, R11 ;  /* 0x0000000d04047223 */ /* 0x010fc8000000000b */
[----:B-----5:R-:W-:-:S04]  /*1860*/  FFMA R5, R5, R14, R4 ;  /* 0x0000000e05057223 */ /* 0x020fc80000000004 */
[----:B------:R-:W-:Y:S01]  /*1870*/  FFMA R23, R22, R15, R5 ;  /* 0x0000000f16177223 */ /* 0x000fe20000000005 */
[----:B------:R-:W-:Y:S06]  /*1880*/  BAR.SYNC.DEFER_BLOCKING 0x0 ;  /* 0x0000000000007b1d */ /* 0x000fec0000010000 */
.L_x_0:
[----:B------:R-:W0:Y:S01]  /*1890*/  LDCU.64 UR4, c[0x0][0x390] ;  /* 0x00007200ff0477ac */ /* 0x000e220008000a00 */
[----:B------:R-:W-:-:S05]  /*18a0*/  IMAD R2, R0, R2, R3 ;  /* 0x0000000200027224 */ /* 0x000fca00078e0203 */
[----:B------:R-:W-:Y:S02]  /*18b0*/  SHF.R.S32.HI R0, RZ, 0x1f, R2 ;  /* 0x0000001fff007819 */ /* 0x000fe40000011402 */
[----:B------:R-:W-:-:S04]  /*18c0*/  IADD3 R3, P0, PT, R17, R2, RZ ;  /* 0x0000000211037210 */ /* 0x000fc80007f1e0ff */
[----:B------:R-:W-:Y:S02]  /*18d0*/  LEA.HI.X.SX32 R0, R17, R0, 0x1, P0 ;  /* 0x0000000011007211 */ /* 0x000fe400000f0eff */
[C---:B0-----:R-:W-:Y:S01]  /*18e0*/  LEA R2, P0, R3.reuse, UR4, 0x2 ;  /* 0x0000000403027c11 */ /* 0x041fe2000f8010ff */
[----:B------:R-:W0:Y:S03]  /*18f0*/  LDCU UR4, c[0x0][0x3a8] ;  /* 0x00007500ff0477ac */ /* 0x000e260008000800 */
[----:B------:R-:W-:Y:S01]  /*1900*/  LEA.HI.X R3, R3, UR5, R0, 0x2, P0 ;  /* 0x0000000503037c11 */ /* 0x000fe200080f1400 */
[----:B------:R-:W1:Y:S04]  /*1910*/  LDCU UR5, c[0x0][0x3a4] ;  /* 0x00007480ff0577ac */ /* 0x000e680008000800 */
[----:B------:R-:W0:Y:S02]  /*1920*/  LDG.E R0, desc[UR8][R2.64] ;  /* 0x0000000802007981 */ /* 0x000e24000c1e1900 */
[----:B0-----:R-:W-:-:S04]  /*1930*/  FMUL R0, R0, UR4 ;  /* 0x0000000400007c20 */ /* 0x001fc80008400000 */
[----:B-1----:R-:W-:-:S05]  /*1940*/  FFMA R23, R23, UR5, R0 ;  /* 0x0000000517177c23 */ /* 0x002fca0008000000 */
[----:B------:R-:W-:Y:S01]  /*1950*/  STG.E desc[UR8][R2.64], R23 ;  /* 0x0000001702007986 */ /* 0x000fe2000c101908 */
[----:B------:R-:W-:Y:S05]  /*1960*/  EXIT ;  /* 0x000000000000794d */ /* 0x000fea0003800000 */
.L_x_4:
[----:B------:R-:W-:-:S00]  /*1970*/  BRA `(.L_x_4) ;  /* 0xfffffffc00fc7947 */ /* 0x000fc0000383ffff */
[----:B------:R-:W-:-:S00]  /*1980*/  NOP ;  /* 0x0000000000007918 */ /* 0x000fc00000000000 */
[----:B------:R-:W-:-:S00]  /*1990*/  NOP ;  /* 0x0000000000007918 */ /* 0x000fc00000000000 */
[----:B------:R-:W-:-:S00]  /*19a0*/  NOP ;  /* 0x0000000000007918 */ /* 0x000fc00000000000 */
[----:B------:R-:W-:-:S00]  /*19b0*/  NOP ;  /* 0x0000000000007918 */ /* 0x000fc00000000000 */
[----:B------:R-:W-:-:S00]  /*19c0*/  NOP ;  /* 0x0000000000007918 */ /* 0x000fc00000000000 */
[----:B------:R-:W-:-:S00]  /*19d0*/  NOP ;  /* 0x0000000000007918 */ /* 0x000fc00000000000 */
[----:B------:R-:W-:-:S00]  /*19e0*/  NOP ;  /* 0x0000000000007918 */ /* 0x000fc00000000000 */
[----:B------:R-:W-:-:S00]  /*19f0*/  NOP ;  /* 0x0000000000007918 */ /* 0x000fc00000000000 */
.L_x_5:


//--------------------- .nv.shared._Z15matrixMulKernelPfS_S_iiiff --------------------------
	.section	.nv.shared._Z15matrixMulKernelPfS_S_iiiff,"aw",@nobits
	.sectionflags	@""
	.align	4
.nv.shared._Z15matrixMulKernelPfS_S_iiiff:
	.zero		3072


//--------------------- .nv.shared.reserved.0     --------------------------
	.section	.nv.shared.reserved.0,"aw",@nobits
	.weak		__nv_reservedSMEM_offset_0_alias
	.size		__nv_reservedSMEM_offset_0_alias, 0, 64
	.other		__nv_reservedSMEM_offset_0_alias,@"STO_CUDA_RESERVED_SHARED STV_DEFAULT"
__nv_reservedSMEM_offset_0_alias:
	.zero		0
	.zero		64


//--------------------- .nv.constant0._Z15matrixMulKernelPfS_S_iiiff --------------------------
	.section	.nv.constant0._Z15matrixMulKernelPfS_S_iiiff,"a",@progbits
	.sectionflags	@""
	.align	4
.nv.constant0._Z15matrixMulKernelPfS_S_iiiff:
	.zero		940


//--------------------- SYMBOLS --------------------------

	.type		.nv.reservedSmem.offset0,@object
	.size		.nv.reservedSmem.offset0,0x4
	.type		.nv.reservedSmem.cap,@object
	.size		.nv.reservedSmem.cap,0x4
